//
// Generated by NVIDIA NVVM Compiler
//
// Compiler Build ID: CL-36424714
// Cuda compilation tools, release 13.0, V13.0.88
// Based on NVVM 20.0.0
//

.version 9.0
.target sm_100
.address_size 64

	// .globl	_Z13cudaMatrixAddPfS_S_ii

.visible .entry _Z13cudaMatrixAddPfS_S_ii(
	.param .u64 .ptr .align 1 _Z13cudaMatrixAddPfS_S_ii_param_0,
	.param .u64 .ptr .align 1 _Z13cudaMatrixAddPfS_S_ii_param_1,
	.param .u64 .ptr .align 1 _Z13cudaMatrixAddPfS_S_ii_param_2,
	.param .u32 _Z13cudaMatrixAddPfS_S_ii_param_3,
	.param .u32 _Z13cudaMatrixAddPfS_S_ii_param_4
)
{
	.reg .pred 	%p<10>;
	.reg .b32 	%r<25>;
	.reg .b32 	%f<88>;
	.reg .b64 	%rd<40>;

	ld.param.u64 	%rd22, [_Z13cudaMatrixAddPfS_S_ii_param_0];
	ld.param.u64 	%rd23, [_Z13cudaMatrixAddPfS_S_ii_param_1];
	ld.param.u64 	%rd24, [_Z13cudaMatrixAddPfS_S_ii_param_2];
	ld.param.u32 	%r17, [_Z13cudaMatrixAddPfS_S_ii_param_3];
	ld.param.u32 	%r18, [_Z13cudaMatrixAddPfS_S_ii_param_4];
	cvta.to.global.u64 	%rd1, %rd24;
	cvta.to.global.u64 	%rd2, %rd23;
	cvta.to.global.u64 	%rd3, %rd22;
	mul.lo.s32 	%r1, %r18, %r17;
	setp.lt.s32 	%p1, %r1, 1;
	@%p1 bra 	$L__BB0_13;
	and.b32  	%r2, %r1, 15;
	setp.lt.u32 	%p2, %r1, 16;
	mov.b32 	%r22, 0;
	@%p2 bra 	$L__BB0_4;
	and.b32  	%r22, %r1, 2147483632;
	neg.s32 	%r20, %r22;
	add.s64 	%rd36, %rd3, 32;
	add.s64 	%rd35, %rd2, 32;
	add.s64 	%rd34, %rd1, 32;
$L__BB0_3:
	.pragma "nounroll";
	ld.global.f32 	%f1, [%rd36+-32];
	ld.global.f32 	%f2, [%rd35+-32];
	add.f32 	%f3, %f1, %f2;
	st.global.f32 	[%rd34+-32], %f3;
	ld.global.f32 	%f4, [%rd36+-28];
	ld.global.f32 	%f5, [%rd35+-28];
	add.f32 	%f6, %f4, %f5;
	st.global.f32 	[%rd34+-28], %f6;
	ld.global.f32 	%f7, [%rd36+-24];
	ld.global.f32 	%f8, [%rd35+-24];
	add.f32 	%f9, %f7, %f8;
	st.global.f32 	[%rd34+-24], %f9;
	ld.global.f32 	%f10, [%rd36+-20];
	ld.global.f32 	%f11, [%rd35+-20];
	add.f32 	%f12, %f10, %f11;
	st.global.f32 	[%rd34+-20], %f12;
	ld.global.f32 	%f13, [%rd36+-16];
	ld.global.f32 	%f14, [%rd35+-16];
	add.f32 	%f15, %f13, %f14;
	st.global.f32 	[%rd34+-16], %f15;
	ld.global.f32 	%f16, [%rd36+-12];
	ld.global.f32 	%f17, [%rd35+-12];
	add.f32 	%f18, %f16, %f17;
	st.global.f32 	[%rd34+-12], %f18;
	ld.global.f32 	%f19, [%rd36+-8];
	ld.global.f32 	%f20, [%rd35+-8];
	add.f32 	%f21, %f19, %f20;
	st.global.f32 	[%rd34+-8], %f21;
	ld.global.f32 	%f22, [%rd36+-4];
	ld.global.f32 	%f23, [%rd35+-4];
	add.f32 	%f24, %f22, %f23;
	st.global.f32 	[%rd34+-4], %f24;
	ld.global.f32 	%f25, [%rd36];
	ld.global.f32 	%f26, [%rd35];
	add.f32 	%f27, %f25, %f26;
	st.global.f32 	[%rd34], %f27;
	ld.global.f32 	%f28, [%rd36+4];
	ld.global.f32 	%f29, [%rd35+4];
	add.f32 	%f30, %f28, %f29;
	st.global.f32 	[%rd34+4], %f30;
	ld.global.f32 	%f31, [%rd36+8];
	ld.global.f32 	%f32, [%rd35+8];
	add.f32 	%f33, %f31, %f32;
	st.global.f32 	[%rd34+8], %f33;
	ld.global.f32 	%f34, [%rd36+12];
	ld.global.f32 	%f35, [%rd35+12];
	add.f32 	%f36, %f34, %f35;
	st.global.f32 	[%rd34+12], %f36;
	ld.global.f32 	%f37, [%rd36+16];
	ld.global.f32 	%f38, [%rd35+16];
	add.f32 	%f39, %f37, %f38;
	st.global.f32 	[%rd34+16], %f39;
	ld.global.f32 	%f40, [%rd36+20];
	ld.global.f32 	%f41, [%rd35+20];
	add.f32 	%f42, %f40, %f41;
	st.global.f32 	[%rd34+20], %f42;
	ld.global.f32 	%f43, [%rd36+24];
	ld.global.f32 	%f44, [%rd35+24];
	add.f32 	%f45, %f43, %f44;
	st.global.f32 	[%rd34+24], %f45;
	ld.global.f32 	%f46, [%rd36+28];
	ld.global.f32 	%f47, [%rd35+28];
	add.f32 	%f48, %f46, %f47;
	st.global.f32 	[%rd34+28], %f48;
	add.s32 	%r20, %r20, 16;
	add.s64 	%rd36, %rd36, 64;
	add.s64 	%rd35, %rd35, 64;
	add.s64 	%rd34, %rd34, 64;
	setp.ne.s32 	%p3, %r20, 0;
	@%p3 bra 	$L__BB0_3;
$L__BB0_4:
	setp.eq.s32 	%p4, %r2, 0;
	@%p4 bra 	$L__BB0_13;
	and.b32  	%r8, %r1, 7;
	setp.lt.u32 	%p5, %r2, 8;
	@%p5 bra 	$L__BB0_7;
	mul.wide.u32 	%rd25, %r22, 4;
	add.s64 	%rd26, %rd3, %rd25;
	ld.global.f32 	%f49, [%rd26];
	add.s64 	%rd27, %rd2, %rd25;
	ld.global.f32 	%f50, [%rd27];
	add.f32 	%f51, %f49, %f50;
	add.s64 	%rd28, %rd1, %rd25;
	st.global.f32 	[%rd28], %f51;
	ld.global.f32 	%f52, [%rd26+4];
	ld.global.f32 	%f53, [%rd27+4];
	add.f32 	%f54, %f52, %f53;
	st.global.f32 	[%rd28+4], %f54;
	ld.global.f32 	%f55, [%rd26+8];
	ld.global.f32 	%f56, [%rd27+8];
	add.f32 	%f57, %f55, %f56;
	st.global.f32 	[%rd28+8], %f57;
	ld.global.f32 	%f58, [%rd26+12];
	ld.global.f32 	%f59, [%rd27+12];
	add.f32 	%f60, %f58, %f59;
	st.global.f32 	[%rd28+12], %f60;
	ld.global.f32 	%f61, [%rd26+16];
	ld.global.f32 	%f62, [%rd27+16];
	add.f32 	%f63, %f61, %f62;
	st.global.f32 	[%rd28+16], %f63;
	ld.global.f32 	%f64, [%rd26+20];
	ld.global.f32 	%f65, [%rd27+20];
	add.f32 	%f66, %f64, %f65;
	st.global.f32 	[%rd28+20], %f66;
	ld.global.f32 	%f67, [%rd26+24];
	ld.global.f32 	%f68, [%rd27+24];
	add.f32 	%f69, %f67, %f68;
	st.global.f32 	[%rd28+24], %f69;
	ld.global.f32 	%f70, [%rd26+28];
	ld.global.f32 	%f71, [%rd27+28];
	add.f32 	%f72, %f70, %f71;
	st.global.f32 	[%rd28+28], %f72;
	add.s32 	%r22, %r22, 8;
$L__BB0_7:
	setp.eq.s32 	%p6, %r8, 0;
	@%p6 bra 	$L__BB0_13;
	and.b32  	%r11, %r1, 3;
	setp.lt.u32 	%p7, %r8, 4;
	@%p7 bra 	$L__BB0_10;
	mul.wide.u32 	%rd29, %r22, 4;
	add.s64 	%rd30, %rd3, %rd29;
	ld.global.f32 	%f73, [%rd30];
	add.s64 	%rd31, %rd2, %rd29;
	ld.global.f32 	%f74, [%rd31];
	add.f32 	%f75, %f73, %f74;
	add.s64 	%rd32, %rd1, %rd29;
	st.global.f32 	[%rd32], %f75;
	ld.global.f32 	%f76, [%rd30+4];
	ld.global.f32 	%f77, [%rd31+4];
	add.f32 	%f78, %f76, %f77;
	st.global.f32 	[%rd32+4], %f78;
	ld.global.f32 	%f79, [%rd30+8];
	ld.global.f32 	%f80, [%rd31+8];
	add.f32 	%f81, %f79, %f80;
	st.global.f32 	[%rd32+8], %f81;
	ld.global.f32 	%f82, [%rd30+12];
	ld.global.f32 	%f83, [%rd31+12];
	add.f32 	%f84, %f82, %f83;
	st.global.f32 	[%rd32+12], %f84;
	add.s32 	%r22, %r22, 4;
$L__BB0_10:
	setp.eq.s32 	%p8, %r11, 0;
	@%p8 bra 	$L__BB0_13;
	mul.wide.u32 	%rd33, %r22, 4;
	add.s64 	%rd39, %rd1, %rd33;
	add.s64 	%rd38, %rd2, %rd33;
	add.s64 	%rd37, %rd3, %rd33;
	neg.s32 	%r24, %r11;
$L__BB0_12:
	.pragma "nounroll";
	ld.global.f32 	%f85, [%rd37];
	ld.global.f32 	%f86, [%rd38];
	add.f32 	%f87, %f85, %f86;
	st.global.f32 	[%rd39], %f87;
	add.s64 	%rd39, %rd39, 4;
	add.s64 	%rd38, %rd38, 4;
	add.s64 	%rd37, %rd37, 4;
	add.s32 	%r24, %r24, 1;
	setp.ne.s32 	%p9, %r24, 0;
	@%p9 bra 	$L__BB0_12;
$L__BB0_13:
	ret;

}
	// .globl	_Z14cudaMatrixMultPfS_S_i
.visible .entry _Z14cudaMatrixMultPfS_S_i(
	.param .u64 .ptr .align 1 _Z14cudaMatrixMultPfS_S_i_param_0,
	.param .u64 .ptr .align 1 _Z14cudaMatrixMultPfS_S_i_param_1,
	.param .u64 .ptr .align 1 _Z14cudaMatrixMultPfS_S_i_param_2,
	.param .u32 _Z14cudaMatrixMultPfS_S_i_param_3
)
{


	ret;

}


// ===== COMPILED SASS (sm_100) =====

	.target	sm_100

	.elftype	@"ET_EXEC"


//--------------------- .note.nv.tkinfo           --------------------------
	.section	.note.nv.tkinfo,"",@"SHT_NOTE"
	.sectionflags	@"SHF_NOTE_NV_TKINFO"
	.tkinfo
        /*0018*/ 	.word	0x00000002
        /*0030*/ 	.string	""
        /*0030*/ 	.string	"ptxas"
        /*0030*/ 	.string	"Cuda compilation tools, release 13.0, V13.0.88"
        /*0030*/ 	.string	"Build cuda_13.0.r13.0/compiler.36424714_0"
        /*0030*/ 	.string	"-arch sm_100 -m 64 "



//--------------------- .note.nv.cuinfo           --------------------------
	.section	.note.nv.cuinfo,"",@"SHT_NOTE"
	.sectionflags	@"SHF_NOTE_NV_CUINFO"
        /*0018*/ 	.short	0x0002
        /*001a*/ 	.short	0x0064
        /*001c*/ 	.short	0x0082
	.zero		2


//--------------------- .nv.info                  --------------------------
	.section	.nv.info,"",@"SHT_CUDA_INFO"
	.align	4


	//----- nvinfo : EIATTR_REGCOUNT
	.align		4
        /*0000*/ 	.byte	0x04, 0x2f
        /*0002*/ 	.short	(.L_1 - .L_0)
	.align		4
.L_0:
        /*0004*/ 	.word	index@(_Z13cudaMatrixAddPfS_S_ii)
        /*0008*/ 	.word	0x00000014


	//----- nvinfo : EIATTR_FRAME_SIZE
	.align		4
.L_1:
        /*000c*/ 	.byte	0x04, 0x11
        /*000e*/ 	.short	(.L_3 - .L_2)
	.align		4
.L_2:
        /*0010*/ 	.word	index@(_Z13cudaMatrixAddPfS_S_ii)
        /*0014*/ 	.word	0x00000000


	//----- nvinfo : EIATTR_REGCOUNT
	.align		4
.L_3:
        /*0018*/ 	.byte	0x04, 0x2f
        /*001a*/ 	.short	(.L_5 - .L_4)
	.align		4
.L_4:
        /*001c*/ 	.word	index@(_Z14cudaMatrixMultPfS_S_i)
        /*0020*/ 	.word	0x00000004


	//----- nvinfo : EIATTR_FRAME_SIZE
	.align		4
.L_5:
        /*0024*/ 	.byte	0x04, 0x11
        /*0026*/ 	.short	(.L_7 - .L_6)
	.align		4
.L_6:
        /*0028*/ 	.word	index@(_Z14cudaMatrixMultPfS_S_i)
        /*002c*/ 	.word	0x00000000


	//----- nvinfo : EIATTR_MIN_STACK_SIZE
	.align		4
.L_7:
        /*0030*/ 	.byte	0x04, 0x12
        /*0032*/ 	.short	(.L_9 - .L_8)
	.align		4
.L_8:
        /*0034*/ 	.word	index@(_Z14cudaMatrixMultPfS_S_i)
        /*0038*/ 	.word	0x00000000


	//----- nvinfo : EIATTR_MIN_STACK_SIZE
	.align		4
.L_9:
        /*003c*/ 	.byte	0x04, 0x12
        /*003e*/ 	.short	(.L_11 - .L_10)
	.align		4
.L_10:
        /*0040*/ 	.word	index@(_Z13cudaMatrixAddPfS_S_ii)
        /*0044*/ 	.word	0x00000000
.L_11:


//--------------------- .nv.compat                --------------------------
	.section	.nv.compat,"",@"SHT_CUDA_COMPAT_INFO"
	.align	4
        /*0000*/ 	.byte	0x02, 0x09, 0x00, 0x00, 0x02, 0x02, 0x01, 0x00, 0x02, 0x05, 0x05, 0x00, 0x03, 0x07, 0x01, 0x01
        /*0010*/ 	.byte	0x02, 0x03, 0x00, 0x00, 0x02, 0x06, 0x01, 0x00, 0x04, 0x0b, 0x08, 0x00, 0x09, 0x00, 0x00, 0x00
        /*0020*/ 	.byte	0x00, 0x00, 0x00, 0x00


//--------------------- .nv.info._Z14cudaMatrixMultPfS_S_i --------------------------
	.section	.nv.info._Z14cudaMatrixMultPfS_S_i,"",@"SHT_CUDA_INFO"
	.sectionflags	@""
	.align	4


	//----- nvinfo : EIATTR_CUDA_API_VERSION
	.align		4
        /*0000*/ 	.byte	0x04, 0x37
        /*0002*/ 	.short	(.L_13 - .L_12)
.L_12:
        /*0004*/ 	.word	0x00000082


	//----- nvinfo : EIATTR_KPARAM_INFO
	.align		4
.L_13:
        /*0008*/ 	.byte	0x04, 0x17
        /*000a*/ 	.short	(.L_15 - .L_14)
.L_14:
        /*000c*/ 	.word	0x00000000
        /*0010*/ 	.short	0x0003
        /*0012*/ 	.short	0x0018
        /*0014*/ 	.byte	0x00, 0xf0, 0x11, 0x00


	//----- nvinfo : EIATTR_KPARAM_INFO
	.align		4
.L_15:
        /*0018*/ 	.byte	0x04, 0x17
        /*001a*/ 	.short	(.L_17 - .L_16)
.L_16:
        /*001c*/ 	.word	0x00000000
        /*0020*/ 	.short	0x0002
        /*0022*/ 	.short	0x0010
        /*0024*/ 	.byte	0x00, 0xf5, 0x21, 0x00


	//----- nvinfo : EIATTR_KPARAM_INFO
	.align		4
.L_17:
        /*0028*/ 	.byte	0x04, 0x17
        /*002a*/ 	.short	(.L_19 - .L_18)
.L_18:
        /*002c*/ 	.word	0x00000000
        /*0030*/ 	.short	0x0001
        /*0032*/ 	.short	0x0008
        /*0034*/ 	.byte	0x00, 0xf5, 0x21, 0x00


	//----- nvinfo : EIATTR_KPARAM_INFO
	.align		4
.L_19:
        /*0038*/ 	.byte	0x04, 0x17
        /*003a*/ 	.short	(.L_21 - .L_20)
.L_20:
        /*003c*/ 	.word	0x00000000
        /*0040*/ 	.short	0x0000
        /*0042*/ 	.short	0x0000
        /*0044*/ 	.byte	0x00, 0xf5, 0x21, 0x00


	//----- nvinfo : EIATTR_SPARSE_MMA_MASK
	.align		4
.L_21:
        /*0048*/ 	.byte	0x03, 0x50
        /*004a*/ 	.short	0x0000


	//----- nvinfo : EIATTR_MAXREG_COUNT
	.align		4
        /*004c*/ 	.byte	0x03, 0x1b
        /*004e*/ 	.short	0x00ff


	//----- nvinfo : EIATTR_MERCURY_ISA_VERSION
	.align		4
        /*0050*/ 	.byte	0x03, 0x5f
        /*0052*/ 	.short	0x0101


	//----- nvinfo : EIATTR_VRC_CTA_INIT_COUNT
	.align		4
        /*0054*/ 	.byte	0x02, 0x4a
	.zero		1
	.zero		1


	//----- nvinfo : EIATTR_EXIT_INSTR_OFFSETS
	.align		4
        /*0058*/ 	.byte	0x04, 0x1c
        /*005a*/ 	.short	(.L_23 - .L_22)


	//   ....[0]....
.L_22:
        /*005c*/ 	.word	0x00000010


	//----- nvinfo : EIATTR_CBANK_PARAM_SIZE
	.align		4
.L_23:
        /*0060*/ 	.byte	0x03, 0x19
        /*0062*/ 	.short	0x001c


	//----- nvinfo : EIATTR_PARAM_CBANK
	.align		4
        /*0064*/ 	.byte	0x04, 0x0a
        /*0066*/ 	.short	(.L_25 - .L_24)
	.align		4
.L_24:
        /*0068*/ 	.word	index@(.nv.constant0._Z14cudaMatrixMultPfS_S_i)
        /*006c*/ 	.short	0x0380
        /*006e*/ 	.short	0x001c


	//----- nvinfo : EIATTR_SW_WAR
	.align		4
.L_25:
        /*0070*/ 	.byte	0x04, 0x36
        /*0072*/ 	.short	(.L_27 - .L_26)
.L_26:
        /*0074*/ 	.word	0x00000008
.L_27:


//--------------------- .nv.info._Z13cudaMatrixAddPfS_S_ii --------------------------
	.section	.nv.info._Z13cudaMatrixAddPfS_S_ii,"",@"SHT_CUDA_INFO"
	.sectionflags	@""
	.align	4


	//----- nvinfo : EIATTR_CUDA_API_VERSION
	.align		4
        /*0000*/ 	.byte	0x04, 0x37
        /*0002*/ 	.short	(.L_29 - .L_28)
.L_28:
        /*0004*/ 	.word	0x00000082


	//----- nvinfo : EIATTR_KPARAM_INFO
	.align		4
.L_29:
        /*0008*/ 	.byte	0x04, 0x17
        /*000a*/ 	.short	(.L_31 - .L_30)
.L_30:
        /*000c*/ 	.word	0x00000000
        /*0010*/ 	.short	0x0004
        /*0012*/ 	.short	0x001c
        /*0014*/ 	.byte	0x00, 0xf0, 0x11, 0x00


	//----- nvinfo : EIATTR_KPARAM_INFO
	.align		4
.L_31:
        /*0018*/ 	.byte	0x04, 0x17
        /*001a*/ 	.short	(.L_33 - .L_32)
.L_32:
        /*001c*/ 	.word	0x00000000
        /*0020*/ 	.short	0x0003
        /*0022*/ 	.short	0x0018
        /*0024*/ 	.byte	0x00, 0xf0, 0x11, 0x00


	//----- nvinfo : EIATTR_KPARAM_INFO
	.align		4
.L_33:
        /*0028*/ 	.byte	0x04, 0x17
        /*002a*/ 	.short	(.L_35 - .L_34)
.L_34:
        /*002c*/ 	.word	0x00000000
        /*0030*/ 	.short	0x0002
        /*0032*/ 	.short	0x0010
        /*0034*/ 	.byte	0x00, 0xf5, 0x21, 0x00


	//----- nvinfo : EIATTR_KPARAM_INFO
	.align		4
.L_35:
        /*0038*/ 	.byte	0x04, 0x17
        /*003a*/ 	.short	(.L_37 - .L_36)
.L_36:
        /*003c*/ 	.word	0x00000000
        /*0040*/ 	.short	0x0001
        /*0042*/ 	.short	0x0008
        /*0044*/ 	.byte	0x00, 0xf5, 0x21, 0x00


	//----- nvinfo : EIATTR_KPARAM_INFO
	.align		4
.L_37:
        /*0048*/ 	.byte	0x04, 0x17
        /*004a*/ 	.short	(.L_39 - .L_38)
.L_38:
        /*004c*/ 	.word	0x00000000
        /*0050*/ 	.short	0x0000
        /*0052*/ 	.short	0x0000
        /*0054*/ 	.byte	0x00, 0xf5, 0x21, 0x00


	//----- nvinfo : EIATTR_SPARSE_MMA_MASK
	.align		4
.L_39:
        /*0058*/ 	.byte	0x03, 0x50
        /*005a*/ 	.short	0x0000


	//----- nvinfo : EIATTR_MAXREG_COUNT
	.align		4
        /*005c*/ 	.byte	0x03, 0x1b
        /*005e*/ 	.short	0x00ff


	//----- nvinfo : EIATTR_MERCURY_ISA_VERSION
	.align		4
        /*0060*/ 	.byte	0x03, 0x5f
        /*0062*/ 	.short	0x0101


	//----- nvinfo : EIATTR_VRC_CTA_INIT_COUNT
	.align		4
        /*0064*/ 	.byte	0x02, 0x4a
	.zero		1
	.zero		1


	//----- nvinfo : EIATTR_EXIT_INSTR_OFFSETS
	.align		4
        /*0068*/ 	.byte	0x04, 0x1c
        /*006a*/ 	.short	(.L_41 - .L_40)


	//   ....[0]....
.L_40:
        /*006c*/ 	.word	0x00000040


	//   ....[1]....
        /*0070*/ 	.word	0x00000690


	//   ....[2]....
        /*0074*/ 	.word	0x00000950


	//   ....[3]....
        /*0078*/ 	.word	0x00000b10


	//   ....[4]....
        /*007c*/ 	.word	0x00000cf0


	//----- nvinfo : EIATTR_CBANK_PARAM_SIZE
	.align		4
.L_41:
        /*0080*/ 	.byte	0x03, 0x19
        /*0082*/ 	.short	0x0020


	//----- nvinfo : EIATTR_PARAM_CBANK
	.align		4
        /*0084*/ 	.byte	0x04, 0x0a
        /*0086*/ 	.short	(.L_43 - .L_42)
	.align		4
.L_42:
        /*0088*/ 	.word	index@(.nv.constant0._Z13cudaMatrixAddPfS_S_ii)
        /*008c*/ 	.short	0x0380
        /*008e*/ 	.short	0x0020


	//----- nvinfo : EIATTR_SW_WAR
	.align		4
.L_43:
        /*0090*/ 	.byte	0x04, 0x36
        /*0092*/ 	.short	(.L_45 - .L_44)
.L_44:
        /*0094*/ 	.word	0x00000008
.L_45:


//--------------------- .nv.callgraph             --------------------------
	.section	.nv.callgraph,"",@"SHT_CUDA_CALLGRAPH"
	.align	4
	.sectionentsize	8
	.align		4
        /*0000*/ 	.word	0x00000000
	.align		4
        /*0004*/ 	.word	0xffffffff
	.align		4
        /*0008*/ 	.word	0x00000000
	.align		4
        /*000c*/ 	.word	0xfffffffe
	.align		4
        /*0010*/ 	.word	0x00000000
	.align		4
        /*0014*/ 	.word	0xfffffffd
	.align		4
        /*0018*/ 	.word	0x00000000
	.align		4
        /*001c*/ 	.word	0xfffffffc


//--------------------- .text._Z14cudaMatrixMultPfS_S_i --------------------------
	.section	.text._Z14cudaMatrixMultPfS_S_i,"ax",@progbits
	.align	128
        .global         _Z14cudaMatrixMultPfS_S_i
        .type           _Z14cudaMatrixMultPfS_S_i,@function
        .size           _Z14cudaMatrixMultPfS_S_i,(.L_x_7 - _Z14cudaMatrixMultPfS_S_i)
        .other          _Z14cudaMatrixMultPfS_S_i,@"STO_CUDA_ENTRY STV_DEFAULT"
_Z14cudaMatrixMultPfS_S_i:
.text._Z14cudaMatrixMultPfS_S_i:
[----:B------:R-:W-:Y:S01]  /*0000*/  LDC R1, c[0x0][0x37c] ;  /* 0x0000df00ff017b82 */ /* 0x000fe20000000800 */
[----:B------:R-:W-:Y:S05]  /*0010*/  EXIT ;  /* 0x000000000000794d */ /* 0x000fea0003800000 */
.L_x_0:
[----:B------:R-:W-:-:S00]  /*0020*/  BRA `(.L_x_0) ;  /* 0xfffffffc00fc7947 */ /* 0x000fc0000383ffff */
[----:B------:R-:W-:-:S00]  /*0030*/  NOP ;  /* 0x0000000000007918 */ /* 0x000fc00000000000 */
        /* <DEDUP_REMOVED lines=12> */
.L_x_7:


//--------------------- .text._Z13cudaMatrixAddPfS_S_ii --------------------------
	.section	.text._Z13cudaMatrixAddPfS_S_ii,"ax",@progbits
	.align	128
        .global         _Z13cudaMatrixAddPfS_S_ii
        .type           _Z13cudaMatrixAddPfS_S_ii,@function
        .size           _Z13cudaMatrixAddPfS_S_ii,(.L_x_8 - _Z13cudaMatrixAddPfS_S_ii)
        .other          _Z13cudaMatrixAddPfS_S_ii,@"STO_CUDA_ENTRY STV_DEFAULT"
_Z13cudaMatrixAddPfS_S_ii:
.text._Z13cudaMatrixAddPfS_S_ii:
[----:B------:R-:W-:Y:S08]  /*0000*/  LDC R1, c[0x0][0x37c] ;  /* 0x0000df00ff017b82 */ /* 0x000ff00000000800 */
[----:B------:R-:W0:Y:S02]  /*0010*/  LDC.64 R2, c[0x0][0x398] ;  /* 0x0000e600ff027b82 */ /* 0x000e240000000a00 */
[----:B0-----:R-:W-:-:S05]  /*0020*/  IMAD R2, R3, R2, RZ ;  /* 0x0000000203027224 */ /* 0x001fca00078e02ff */
[----:B------:R-:W-:-:S13]  /*0030*/  ISETP.GE.AND P0, PT, R2, 0x1, PT ;  /* 0x000000010200780c */ /* 0x000fda0003f06270 */
[----:B------:R-:W-:Y:S05]  /*0040*/  @!P0 EXIT ;  /* 0x000000000000894d */ /* 0x000fea0003800000 */
[C---:B------:R-:W-:Y:S01]  /*0050*/  ISETP.GE.U32.AND P1, PT, R2.reuse, 0x10, PT ;  /* 0x000000100200780c */ /* 0x040fe20003f26070 */
[----:B------:R-:W0:Y:S01]  /*0060*/  LDCU.64 UR12, c[0x0][0x358] ;  /* 0x00006b00ff0c77ac */ /* 0x000e220008000a00 */
[----:B------:R-:W-:Y:S01]  /*0070*/  LOP3.LUT R12, R2, 0xf, RZ, 0xc0, !PT ;  /* 0x0000000f020c7812 */ /* 0x000fe200078ec0ff */
[----:B------:R-:W-:-:S03]  /*0080*/  HFMA2 R0, -RZ, RZ, 0, 0 ;  /* 0x00000000ff007431 */ /* 0x000fc600000001ff */
[----:B------:R-:W-:-:S07]  /*0090*/  ISETP.NE.AND P0, PT, R12, RZ, PT ;  /* 0x000000ff0c00720c */ /* 0x000fce0003f05270 */
[----:B------:R-:W-:Y:S06]  /*00a0*/  @!P1 BRA `(.L_x_1) ;  /* 0x0000000400789947 */ /* 0x000fec0003800000 */
[----:B------:R-:W1:Y:S01]  /*00b0*/  LDCU.128 UR4, c[0x0][0x380] ;  /* 0x00007000ff0477ac */ /* 0x000e620008000c00 */
[----:B------:R-:W-:Y:S01]  /*00c0*/  LOP3.LUT R0, R2, 0x7ffffff0, RZ, 0xc0, !PT ;  /* 0x7ffffff002007812 */ /* 0x000fe200078ec0ff */
[----:B------:R-:W2:Y:S03]  /*00d0*/  LDCU.64 UR10, c[0x0][0x390] ;  /* 0x00007200ff0a77ac */ /* 0x000ea60008000a00 */
[----:B------:R-:W-:Y:S01]  /*00e0*/  IADD3 R3, PT, PT, -R0, RZ, RZ ;  /* 0x000000ff00037210 */ /* 0x000fe20007ffe1ff */
[----:B-1----:R-:W-:Y:S02]  /*00f0*/  UIADD3 UR8, UP0, UPT, UR4, 0x20, URZ ;  /* 0x0000002004087890 */ /* 0x002fe4000ff1e0ff */
[----:B------:R-:W-:Y:S02]  /*0100*/  UIADD3 UR6, UP1, UPT, UR6, 0x20, URZ ;  /* 0x0000002006067890 */ /* 0x000fe4000ff3e0ff */
[----:B--2---:R-:W-:-:S02]  /*0110*/  UIADD3 UR4, UP2, UPT, UR10, 0x20, URZ ;  /* 0x000000200a047890 */ /* 0x004fc4000ff5e0ff */
[----:B------:R-:W-:Y:S01]  /*0120*/  UIADD3.X UR9, UPT, UPT, URZ, UR5, URZ, UP0, !UPT ;  /* 0x00000005ff097290 */ /* 0x000fe200087fe4ff */
[----:B------:R-:W-:Y:S01]  /*0130*/  MOV R16, UR8 ;  /* 0x0000000800107c02 */ /* 0x000fe20008000f00 */
[----:B------:R-:W-:Y:S01]  /*0140*/  UIADD3.X UR7, UPT, UPT, URZ, UR7, URZ, UP1, !UPT ;  /* 0x00000007ff077290 */ /* 0x000fe20008ffe4ff */
[----:B------:R-:W-:Y:S01]  /*0150*/  MOV R11, UR6 ;  /* 0x00000006000b7c02 */ /* 0x000fe20008000f00 */
[----:B------:R-:W-:Y:S01]  /*0160*/  UIADD3.X UR5, UPT, UPT, URZ, UR11, URZ, UP2, !UPT ;  /* 0x0000000bff057290 */ /* 0x000fe200097fe4ff */
[----:B------:R-:W-:Y:S01]  /*0170*/  IMAD.U32 R10, RZ, RZ, UR4 ;  /* 0x00000004ff0a7e24 */ /* 0x000fe2000f8e00ff */
[----:B------:R-:W-:Y:S02]  /*0180*/  MOV R5, UR9 ;  /* 0x0000000900057c02 */ /* 0x000fe40008000f00 */
[----:B------:R-:W-:Y:S02]  /*0190*/  MOV R14, UR7 ;  /* 0x00000007000e7c02 */ /* 0x000fe40008000f00 */
[----:B------:R-:W-:-:S07]  /*01a0*/  MOV R13, UR5 ;  /* 0x00000005000d7c02 */ /* 0x000fce0008000f00 */
.L_x_2:
[----:B------:R-:W-:Y:S01]  /*01b0*/  IMAD.MOV.U32 R4, RZ, RZ, R16 ;  /* 0x000000ffff047224 */ /* 0x000fe200078e0010 */
[----:B------:R-:W-:Y:S02]  /*01c0*/  MOV R6, R11 ;  /* 0x0000000b00067202 */ /* 0x000fe40000000f00 */
[----:B------:R-:W-:Y:S02]  /*01d0*/  MOV R7, R14 ;  /* 0x0000000e00077202 */ /* 0x000fe40000000f00 */
[----:B0-2---:R-:W2:Y:S04]  /*01e0*/  LDG.E R8, desc[UR12][R4.64+-0x20] ;  /* 0xffffe00c04087981 */ /* 0x005ea8000c1e1900 */
[----:B------:R-:W2:Y:S02]  /*01f0*/  LDG.E R9, desc[UR12][R6.64+-0x20] ;  /* 0xffffe00c06097981 */ /* 0x000ea4000c1e1900 */
[----:B--2---:R-:W-:Y:S01]  /*0200*/  FADD R11, R8, R9 ;  /* 0x00000009080b7221 */ /* 0x004fe20000000000 */
[----:B------:R-:W-:-:S02]  /*0210*/  MOV R8, R10 ;  /* 0x0000000a00087202 */ /* 0x000fc40000000f00 */
[----:B------:R-:W-:-:S05]  /*0220*/  MOV R9, R13 ;  /* 0x0000000d00097202 */ /* 0x000fca0000000f00 */
[----:B------:R0:W-:Y:S04]  /*0230*/  STG.E desc[UR12][R8.64+-0x20], R11 ;  /* 0xffffe00b08007986 */ /* 0x0001e8000c10190c */
[----:B------:R-:W2:Y:S04]  /*0240*/  LDG.E R10, desc[UR12][R4.64+-0x1c] ;  /* 0xffffe40c040a7981 */ /* 0x000ea8000c1e1900 */
[----:B------:R-:W2:Y:S02]  /*0250*/  LDG.E R13, desc[UR12][R6.64+-0x1c] ;  /* 0xffffe40c060d7981 */ /* 0x000ea4000c1e1900 */
[----:B--2---:R-:W-:-:S05]  /*0260*/  FADD R13, R10, R13 ;  /* 0x0000000d0a0d7221 */ /* 0x004fca0000000000 */
[----:B------:R1:W-:Y:S04]  /*0270*/  STG.E desc[UR12][R8.64+-0x1c], R13 ;  /* 0xffffe40d08007986 */ /* 0x0003e8000c10190c */
[----:B------:R-:W2:Y:S04]  /*0280*/  LDG.E R10, desc[UR12][R4.64+-0x18] ;  /* 0xffffe80c040a7981 */ /* 0x000ea8000c1e1900 */
[----:B------:R-:W2:Y:S02]  /*0290*/  LDG.E R15, desc[UR12][R6.64+-0x18] ;  /* 0xffffe80c060f7981 */ /* 0x000ea4000c1e1900 */
[----:B--2---:R-:W-:-:S05]  /*02a0*/  FADD R15, R10, R15 ;  /* 0x0000000f0a0f7221 */ /* 0x004fca0000000000 */
[----:B------:R2:W-:Y:S04]  /*02b0*/  STG.E desc[UR12][R8.64+-0x18], R15 ;  /* 0xffffe80f08007986 */ /* 0x0005e8000c10190c */
[----:B------:R-:W3:Y:S04]  /*02c0*/  LDG.E R10, desc[UR12][R4.64+-0x14] ;  /* 0xffffec0c040a7981 */ /* 0x000ee8000c1e1900 */
[----:B------:R-:W3:Y:S02]  /*02d0*/  LDG.E R17, desc[UR12][R6.64+-0x14] ;  /* 0xffffec0c06117981 */ /* 0x000ee4000c1e1900 */
[----:B---3--:R-:W-:-:S05]  /*02e0*/  FADD R17, R10, R17 ;  /* 0x000000110a117221 */ /* 0x008fca0000000000 */
[----:B------:R3:W-:Y:S04]  /*02f0*/  STG.E desc[UR12][R8.64+-0x14], R17 ;  /* 0xffffec1108007986 */ /* 0x0007e8000c10190c */
[----:B------:R-:W4:Y:S04]  /*0300*/  LDG.E R10, desc[UR12][R4.64+-0x10] ;  /* 0xfffff00c040a7981 */ /* 0x000f28000c1e1900 */
[----:B0-----:R-:W4:Y:S02]  /*0310*/  LDG.E R11, desc[UR12][R6.64+-0x10] ;  /* 0xfffff00c060b7981 */ /* 0x001f24000c1e1900 */
[----:B----4-:R-:W-:-:S05]  /*0320*/  FADD R11, R10, R11 ;  /* 0x0000000b0a0b7221 */ /* 0x010fca0000000000 */
[----:B------:R0:W-:Y:S04]  /*0330*/  STG.E desc[UR12][R8.64+-0x10], R11 ;  /* 0xfffff00b08007986 */ /* 0x0001e8000c10190c */
[----:B------:R-:W4:Y:S04]  /*0340*/  LDG.E R10, desc[UR12][R4.64+-0xc] ;  /* 0xfffff40c040a7981 */ /* 0x000f28000c1e1900 */
[----:B-1----:R-:W4:Y:S02]  /*0350*/  LDG.E R13, desc[UR12][R6.64+-0xc] ;  /* 0xfffff40c060d7981 */ /* 0x002f24000c1e1900 */
[----:B----4-:R-:W-:-:S05]  /*0360*/  FADD R13, R10, R13 ;  /* 0x0000000d0a0d7221 */ /* 0x010fca0000000000 */
[----:B------:R1:W-:Y:S04]  /*0370*/  STG.E desc[UR12][R8.64+-0xc], R13 ;  /* 0xfffff40d08007986 */ /* 0x0003e8000c10190c */
[----:B------:R-:W4:Y:S04]  /*0380*/  LDG.E R10, desc[UR12][R4.64+-0x8] ;  /* 0xfffff80c040a7981 */ /* 0x000f28000c1e1900 */
[----:B--2---:R-:W4:Y:S02]  /*0390*/  LDG.E R15, desc[UR12][R6.64+-0x8] ;  /* 0xfffff80c060f7981 */ /* 0x004f24000c1e1900 */
[----:B----4-:R-:W-:-:S05]  /*03a0*/  FADD R15, R10, R15 ;  /* 0x0000000f0a0f7221 */ /* 0x010fca0000000000 */
[----:B------:R2:W-:Y:S04]  /*03b0*/  STG.E desc[UR12][R8.64+-0x8], R15 ;  /* 0xfffff80f08007986 */ /* 0x0005e8000c10190c */
[----:B------:R-:W4:Y:S04]  /*03c0*/  LDG.E R10, desc[UR12][R4.64+-0x4] ;  /* 0xfffffc0c040a7981 */ /* 0x000f28000c1e1900 */
[----:B---3--:R-:W4:Y:S02]  /*03d0*/  LDG.E R17, desc[UR12][R6.64+-0x4] ;  /* 0xfffffc0c06117981 */ /* 0x008f24000c1e1900 */
[----:B----4-:R-:W-:-:S05]  /*03e0*/  FADD R17, R10, R17 ;  /* 0x000000110a117221 */ /* 0x010fca0000000000 */
        /* <DEDUP_REMOVED lines=26> */
[----:B--2---:R-:W4:Y:S01]  /*0590*/  LDG.E R15, desc[UR12][R6.64+0x18] ;  /* 0x0000180c060f7981 */ /* 0x004f22000c1e1900 */
[----:B------:R-:W-:Y:S02]  /*05a0*/  VIADD R3, R3, 0x10 ;  /* 0x0000001003037836 */ /* 0x000fe40000000000 */
[----:B----4-:R-:W-:-:S05]  /*05b0*/  FADD R15, R10, R15 ;  /* 0x0000000f0a0f7221 */ /* 0x010fca0000000000 */
[----:B------:R2:W-:Y:S04]  /*05c0*/  STG.E desc[UR12][R8.64+0x18], R15 ;  /* 0x0000180f08007986 */ /* 0x0005e8000c10190c */
[----:B------:R4:W5:Y:S04]  /*05d0*/  LDG.E R10, desc[UR12][R4.64+0x1c] ;  /* 0x00001c0c040a7981 */ /* 0x000968000c1e1900 */
[----:B---3--:R-:W5:Y:S01]  /*05e0*/  LDG.E R17, desc[UR12][R6.64+0x1c] ;  /* 0x00001c0c06117981 */ /* 0x008f62000c1e1900 */
[----:B------:R-:W-:Y:S02]  /*05f0*/  ISETP.NE.AND P1, PT, R3, RZ, PT ;  /* 0x000000ff0300720c */ /* 0x000fe40003f25270 */
[----:B------:R-:W-:-:S02]  /*0600*/  IADD3 R16, P2, PT, R4, 0x40, RZ ;  /* 0x0000004004107810 */ /* 0x000fc40007f5e0ff */
[----:B0-----:R-:W-:Y:S02]  /*0610*/  IADD3 R11, P3, PT, R6, 0x40, RZ ;  /* 0x00000040060b7810 */ /* 0x001fe40007f7e0ff */
[----:B----4-:R-:W-:Y:S02]  /*0620*/  IADD3.X R5, PT, PT, RZ, R5, RZ, P2, !PT ;  /* 0x00000005ff057210 */ /* 0x010fe400017fe4ff */
[----:B------:R-:W-:Y:S01]  /*0630*/  IADD3.X R14, PT, PT, RZ, R7, RZ, P3, !PT ;  /* 0x00000007ff0e7210 */ /* 0x000fe20001ffe4ff */
[----:B-----5:R-:W-:Y:S01]  /*0640*/  FADD R17, R10, R17 ;  /* 0x000000110a117221 */ /* 0x020fe20000000000 */
[----:B------:R-:W-:-:S04]  /*0650*/  IADD3 R10, P4, PT, R8, 0x40, RZ ;  /* 0x00000040080a7810 */ /* 0x000fc80007f9e0ff */
[----:B------:R2:W-:Y:S01]  /*0660*/  STG.E desc[UR12][R8.64+0x1c], R17 ;  /* 0x00001c1108007986 */ /* 0x0005e2000c10190c */
[----:B-1----:R-:W-:Y:S01]  /*0670*/  IADD3.X R13, PT, PT, RZ, R9, RZ, P4, !PT ;  /* 0x00000009ff0d7210 */ /* 0x002fe200027fe4ff */
[----:B------:R-:W-:Y:S07]  /*0680*/  @P1 BRA `(.L_x_2) ;  /* 0xfffffff800c81947 */ /* 0x000fee000383ffff */
.L_x_1:
[----:B0-----:R-:W-:Y:S05]  /*0690*/  @!P0 EXIT ;  /* 0x000000000000894d */ /* 0x001fea0003800000 */
[----:B------:R-:W-:Y:S02]  /*06a0*/  ISETP.GE.U32.AND P0, PT, R12, 0x8, PT ;  /* 0x000000080c00780c */ /* 0x000fe40003f06070 */
[----:B------:R-:W-:-:S04]  /*06b0*/  LOP3.LUT R14, R2, 0x7, RZ, 0xc0, !PT ;  /* 0x00000007020e7812 */ /* 0x000fc800078ec0ff */
[----:B------:R-:W-:-:S07]  /*06c0*/  ISETP.NE.AND P1, PT, R14, RZ, PT ;  /* 0x000000ff0e00720c */ /* 0x000fce0003f25270 */
[----:B------:R-:W-:Y:S06]  /*06d0*/  @!P0 BRA `(.L_x_3) ;  /* 0x00000000009c8947 */ /* 0x000fec0003800000 */
[----:B------:R-:W0:Y:S08]  /*06e0*/  LDC.64 R4, c[0x0][0x380] ;  /* 0x0000e000ff047b82 */ /* 0x000e300000000a00 */
[----:B------:R-:W1:Y:S08]  /*06f0*/  LDC.64 R6, c[0x0][0x388] ;  /* 0x0000e200ff067b82 */ /* 0x000e700000000a00 */
[----:B--2---:R-:W2:Y:S01]  /*0700*/  LDC.64 R8, c[0x0][0x390] ;  /* 0x0000e400ff087b82 */ /* 0x004ea20000000a00 */
[----:B0-----:R-:W-:-:S05]  /*0710*/  IMAD.WIDE.U32 R4, R0, 0x4, R4 ;  /* 0x0000000400047825 */ /* 0x001fca00078e0004 */
[----:B------:R-:W3:Y:S01]  /*0720*/  LDG.E R3, desc[UR12][R4.64] ;  /* 0x0000000c04037981 */ /* 0x000ee2000c1e1900 */
[----:B-1----:R-:W-:-:S05]  /*0730*/  IMAD.WIDE.U32 R6, R0, 0x4, R6 ;  /* 0x0000000400067825 */ /* 0x002fca00078e0006 */
[----:B------:R-:W3:Y:S01]  /*0740*/  LDG.E R10, desc[UR12][R6.64] ;  /* 0x0000000c060a7981 */ /* 0x000ee2000c1e1900 */
[----:B--2---:R-:W-:-:S04]  /*0750*/  IMAD.WIDE.U32 R8, R0, 0x4, R8 ;  /* 0x0000000400087825 */ /* 0x004fc800078e0008 */
[----:B---3--:R-:W-:-:S05]  /*0760*/  FADD R3, R3, R10 ;  /* 0x0000000a03037221 */ /* 0x008fca0000000000 */
        /* <DEDUP_REMOVED lines=13> */
[----:B0-----:R-:W4:Y:S04]  /*0840*/  LDG.E R3, desc[UR12][R4.64+0x10] ;  /* 0x0000100c04037981 */ /* 0x001f28000c1e1900 */
[----:B------:R-:W4:Y:S02]  /*0850*/  LDG.E R10, desc[UR12][R6.64+0x10] ;  /* 0x0000100c060a7981 */ /* 0x000f24000c1e1900 */
        /* <DEDUP_REMOVED lines=10> */
[----:B------:R-:W2:Y:S04]  /*0900*/  LDG.E R10, desc[UR12][R4.64+0x1c] ;  /* 0x00001c0c040a7981 */ /* 0x000ea8000c1e1900 */
[----:B---3--:R-:W2:Y:S01]  /*0910*/  LDG.E R15, desc[UR12][R6.64+0x1c] ;  /* 0x00001c0c060f7981 */ /* 0x008ea2000c1e1900 */
[----:B------:R-:W-:Y:S01]  /*0920*/  IADD3 R0, PT, PT, R0, 0x8, RZ ;  /* 0x0000000800007810 */ /* 0x000fe20007ffe0ff */
[----:B--2---:R-:W-:-:S05]  /*0930*/  FADD R15, R10, R15 ;  /* 0x0000000f0a0f7221 */ /* 0x004fca0000000000 */
[----:B------:R0:W-:Y:S02]  /*0940*/  STG.E desc[UR12][R8.64+0x1c], R15 ;  /* 0x00001c0f08007986 */ /* 0x0001e4000c10190c */
.L_x_3:
[----:B------:R-:W-:Y:S05]  /*0950*/  @!P1 EXIT ;  /* 0x000000000000994d */ /* 0x000fea0003800000 */
[----:B------:R-:W-:Y:S02]  /*0960*/  ISETP.GE.U32.AND P0, PT, R14, 0x4, PT ;  /* 0x000000040e00780c */ /* 0x000fe40003f06070 */
[----:B------:R-:W-:-:S04]  /*0970*/  LOP3.LUT R2, R2, 0x3, RZ, 0xc0, !PT ;  /* 0x0000000302027812 */ /* 0x000fc800078ec0ff */
[----:B------:R-:W-:-:S07]  /*0980*/  ISETP.NE.AND P1, PT, R2, RZ, PT ;  /* 0x000000ff0200720c */ /* 0x000fce0003f25270 */
[----:B------:R-:W-:Y:S06]  /*0990*/  @!P0 BRA `(.L_x_4) ;  /* 0x00000000005c8947 */ /* 0x000fec0003800000 */
[----:B------:R-:W1:Y:S08]  /*09a0*/  LDC.64 R4, c[0x0][0x380] ;  /* 0x0000e000ff047b82 */ /* 0x000e700000000a00 */
[----:B------:R-:W3:Y:S08]  /*09b0*/  LDC.64 R6, c[0x0][0x388] ;  /* 0x0000e200ff067b82 */ /* 0x000ef00000000a00 */
[----:B0-2---:R-:W0:Y:S01]  /*09c0*/  LDC.64 R8, c[0x0][0x390] ;  /* 0x0000e400ff087b82 */ /* 0x005e220000000a00 */
[----:B-1----:R-:W-:-:S05]  /*09d0*/  IMAD.WIDE.U32 R4, R0, 0x4, R4 ;  /* 0x0000000400047825 */ /* 0x002fca00078e0004 */
[----:B------:R-:W2:Y:S01]  /*09e0*/  LDG.E R3, desc[UR12][R4.64] ;  /* 0x0000000c04037981 */ /* 0x000ea2000c1e1900 */
[----:B---3--:R-:W-:-:S05]  /*09f0*/  IMAD.WIDE.U32 R6, R0, 0x4, R6 ;  /* 0x0000000400067825 */ /* 0x008fca00078e0006 */
[----:B------:R-:W2:Y:S01]  /*0a00*/  LDG.E R10, desc[UR12][R6.64] ;  /* 0x0000000c060a7981 */ /* 0x000ea2000c1e1900 */
[----:B0-----:R-:W-:-:S04]  /*0a10*/  IMAD.WIDE.U32 R8, R0, 0x4, R8 ;  /* 0x0000000400087825 */ /* 0x001fc800078e0008 */
[----:B--2---:R-:W-:-:S05]  /*0a20*/  FADD R3, R3, R10 ;  /* 0x0000000a03037221 */ /* 0x004fca0000000000 */
        /* <DEDUP_REMOVED lines=9> */
[----:B------:R-:W2:Y:S04]  /*0ac0*/  LDG.E R10, desc[UR12][R4.64+0xc] ;  /* 0x00000c0c040a7981 */ /* 0x000ea8000c1e1900 */
[----:B------:R-:W2:Y:S01]  /*0ad0*/  LDG.E R15, desc[UR12][R6.64+0xc] ;  /* 0x00000c0c060f7981 */ /* 0x000ea2000c1e1900 */
[----:B------:R-:W-:Y:S02]  /*0ae0*/  VIADD R0, R0, 0x4 ;  /* 0x0000000400007836 */ /* 0x000fe40000000000 */
[----:B--2---:R-:W-:-:S05]  /*0af0*/  FADD R15, R10, R15 ;  /* 0x0000000f0a0f7221 */ /* 0x004fca0000000000 */
[----:B------:R1:W-:Y:S02]  /*0b00*/  STG.E desc[UR12][R8.64+0xc], R15 ;  /* 0x00000c0f08007986 */ /* 0x0003e4000c10190c */
.L_x_4:
[----:B------:R-:W-:Y:S05]  /*0b10*/  @!P1 EXIT ;  /* 0x000000000000994d */ /* 0x000fea0003800000 */
[----:B------:R-:W3:Y:S08]  /*0b20*/  LDC.64 R4, c[0x0][0x390] ;  /* 0x0000e400ff047b82 */ /* 0x000ef00000000a00 */
[----:B------:R-:W4:Y:S08]  /*0b30*/  LDC.64 R6, c[0x0][0x388] ;  /* 0x0000e200ff067b82 */ /* 0x000f300000000a00 */
[----:B012---:R-:W0:Y:S01]  /*0b40*/  LDC.64 R8, c[0x0][0x380] ;  /* 0x0000e000ff087b82 */ /* 0x007e220000000a00 */
[----:B---3--:R-:W-:-:S03]  /*0b50*/  IMAD.WIDE.U32 R4, R0, 0x4, R4 ;  /* 0x0000000400047825 */ /* 0x008fc600078e0004 */
[----:B------:R-:W-:Y:S02]  /*0b60*/  MOV R10, R4 ;  /* 0x00000004000a7202 */ /* 0x000fe40000000f00 */
[----:B------:R-:W-:Y:S01]  /*0b70*/  MOV R13, R5 ;  /* 0x00000005000d7202 */ /* 0x000fe20000000f00 */
[----:B----4-:R-:W-:-:S05]  /*0b80*/  IMAD.WIDE.U32 R6, R0, 0x4, R6 ;  /* 0x0000000400067825 */ /* 0x010fca00078e0006 */
[----:B------:R-:W-:Y:S01]  /*0b90*/  MOV R11, R7 ;  /* 0x00000007000b7202 */ /* 0x000fe20000000f00 */
[----:B0-----:R-:W-:Y:S01]  /*0ba0*/  IMAD.WIDE.U32 R8, R0, 0x4, R8 ;  /* 0x0000000400087825 */ /* 0x001fe200078e0008 */
[----:B------:R-:W-:-:S07]  /*0bb0*/  IADD3 R0, PT, PT, -R2, RZ, RZ ;  /* 0x000000ff02007210 */ /* 0x000fce0007ffe1ff */
.L_x_5:
[----:B0-----:R-:W-:Y:S01]  /*0bc0*/  IMAD.MOV.U32 R2, RZ, RZ, R8 ;  /* 0x000000ffff027224 */ /* 0x001fe200078e0008 */
[----:B------:R-:W-:Y:S02]  /*0bd0*/  MOV R5, R11 ;  /* 0x0000000b00057202 */ /* 0x000fe40000000f00 */
[----:B------:R-:W-:Y:S02]  /*0be0*/  MOV R3, R9 ;  /* 0x0000000900037202 */ /* 0x000fe40000000f00 */
[----:B------:R-:W-:-:S03]  /*0bf0*/  MOV R4, R6 ;  /* 0x0000000600047202 */ /* 0x000fc60000000f00 */
[----:B------:R0:W2:Y:S04]  /*0c00*/  LDG.E R2, desc[UR12][R2.64] ;  /* 0x0000000c02027981 */ /* 0x0000a8000c1e1900 */
[----:B------:R-:W2:Y:S01]  /*0c10*/  LDG.E R5, desc[UR12][R4.64] ;  /* 0x0000000c04057981 */ /* 0x000ea2000c1e1900 */
[----:B------:R-:W-:Y:S02]  /*0c20*/  IADD3 R0, PT, PT, R0, 0x1, RZ ;  /* 0x0000000100007810 */ /* 0x000fe40007ffe0ff */
[----:B------:R-:W-:Y:S02]  /*0c30*/  IADD3 R6, P2, PT, R6, 0x4, RZ ;  /* 0x0000000406067810 */ /* 0x000fe40007f5e0ff */
[----:B------:R-:W-:Y:S01]  /*0c40*/  ISETP.NE.AND P0, PT, R0, RZ, PT ;  /* 0x000000ff0000720c */ /* 0x000fe20003f05270 */
[----:B0-----:R-:W-:Y:S01]  /*0c50*/  IMAD.MOV.U32 R3, RZ, RZ, R13 ;  /* 0x000000ffff037224 */ /* 0x001fe200078e000d */
[----:B------:R-:W-:-:S02]  /*0c60*/  IADD3 R8, P3, PT, R8, 0x4, RZ ;  /* 0x0000000408087810 */ /* 0x000fc40007f7e0ff */
[----:B------:R-:W-:Y:S02]  /*0c70*/  IADD3.X R11, PT, PT, RZ, R11, RZ, P2, !PT ;  /* 0x0000000bff0b7210 */ /* 0x000fe400017fe4ff */
[----:B------:R-:W-:Y:S01]  /*0c80*/  IADD3.X R9, PT, PT, RZ, R9, RZ, P3, !PT ;  /* 0x00000009ff097210 */ /* 0x000fe20001ffe4ff */
[----:B--2---:R-:W-:Y:S01]  /*0c90*/  FADD R7, R2, R5 ;  /* 0x0000000502077221 */ /* 0x004fe20000000000 */
[----:B------:R-:W-:Y:S02]  /*0ca0*/  MOV R2, R10 ;  /* 0x0000000a00027202 */ /* 0x000fe40000000f00 */
[----:B------:R-:W-:-:S03]  /*0cb0*/  IADD3 R10, P1, PT, R10, 0x4, RZ ;  /* 0x000000040a0a7810 */ /* 0x000fc60007f3e0ff */
[----:B------:R0:W-:Y:S01]  /*0cc0*/  STG.E desc[UR12][R2.64], R7 ;  /* 0x0000000702007986 */ /* 0x0001e2000c10190c */
[----:B------:R-:W-:Y:S01]  /*0cd0*/  IADD3.X R13, PT, PT, RZ, R13, RZ, P1, !PT ;  /* 0x0000000dff0d7210 */ /* 0x000fe20000ffe4ff */
[----:B------:R-:W-:Y:S08]  /*0ce0*/  @P0 BRA `(.L_x_5) ;  /* 0xfffffffc00b40947 */ /* 0x000ff0000383ffff */
[----:B------:R-:W-:Y:S05]  /*0cf0*/  EXIT ;  /* 0x000000000000794d */ /* 0x000fea0003800000 */
.L_x_6:
        /* <DEDUP_REMOVED lines=16> */
.L_x_8:


//--------------------- .nv.shared.reserved.0     --------------------------
	.section	.nv.shared.reserved.0,"aw",@nobits
	.weak		__nv_reservedSMEM_offset_0_alias
	.size		__nv_reservedSMEM_offset_0_alias, 0, 64
	.other		__nv_reservedSMEM_offset_0_alias,@"STO_CUDA_RESERVED_SHARED STV_DEFAULT"
__nv_reservedSMEM_offset_0_alias:
	.zero		0
	.zero		64


//--------------------- .nv.constant0._Z14cudaMatrixMultPfS_S_i --------------------------
	.section	.nv.constant0._Z14cudaMatrixMultPfS_S_i,"a",@progbits
	.sectionflags	@""
	.align	4
.nv.constant0._Z14cudaMatrixMultPfS_S_i:
	.zero		924


//--------------------- .nv.constant0._Z13cudaMatrixAddPfS_S_ii --------------------------
	.section	.nv.constant0._Z13cudaMatrixAddPfS_S_ii,"a",@progbits
	.sectionflags	@""
	.align	4
.nv.constant0._Z13cudaMatrixAddPfS_S_ii:
	.zero		928


//--------------------- SYMBOLS --------------------------

	.type		.nv.reservedSmem.offset0,@object
	.size		.nv.reservedSmem.offset0,0x4
